//
// Generated by NVIDIA NVVM Compiler
//
// Compiler Build ID: CL-36424714
// Cuda compilation tools, release 13.0, V13.0.88
// Based on NVVM 20.0.0
//

.version 9.0
.target sm_100
.address_size 64

	// .globl	_Z30parallel_monte_carlo_integrateP24curandStatePhilox4_32_10iPf
.global .align 4 .b8 precalc_xorwow_matrix[102400];
.global .align 4 .b8 precalc_xorwow_offset_matrix[102400];
.global .align 4 .b8 mrg32k3aM1[2304];
.global .align 4 .b8 mrg32k3aM2[2304];
.global .align 4 .b8 mrg32k3aM1SubSeq[2016];
.global .align 4 .b8 mrg32k3aM2SubSeq[2016];
.global .align 4 .b8 mrg32k3aM1Seq[2304];
.global .align 4 .b8 mrg32k3aM2Seq[2304];
.const .align 8 .b8 __cr_lgamma_table[72];
.global .align 4 .b8 __cudart_i2opi_f[24] = {65, 144, 67, 60, 153, 149, 98, 219, 192, 221, 52, 245, 209, 87, 39, 252, 41, 21, 68, 78, 110, 131, 249, 162};

.visible .entry _Z30parallel_monte_carlo_integrateP24curandStatePhilox4_32_10iPf(
	.param .u64 .ptr .align 1 _Z30parallel_monte_carlo_integrateP24curandStatePhilox4_32_10iPf_param_0,
	.param .u32 _Z30parallel_monte_carlo_integrateP24curandStatePhilox4_32_10iPf_param_1,
	.param .u64 .ptr .align 1 _Z30parallel_monte_carlo_integrateP24curandStatePhilox4_32_10iPf_param_2
)
{
	.local .align 4 .b8 	__local_depot0[28];
	.reg .b64 	%SP;
	.reg .b64 	%SPL;
	.reg .pred 	%p<18>;
	.reg .b32 	%r<291>;
	.reg .b32 	%f<51>;
	.reg .b64 	%rd<28>;
	.reg .b64 	%fd<3>;

	mov.u64 	%SPL, __local_depot0;
	ld.param.u64 	%rd11, [_Z30parallel_monte_carlo_integrateP24curandStatePhilox4_32_10iPf_param_0];
	ld.param.u32 	%r65, [_Z30parallel_monte_carlo_integrateP24curandStatePhilox4_32_10iPf_param_1];
	ld.param.u64 	%rd10, [_Z30parallel_monte_carlo_integrateP24curandStatePhilox4_32_10iPf_param_2];
	cvta.to.global.u64 	%rd12, %rd11;
	add.u64 	%rd1, %SPL, 0;
	mov.u32 	%r67, %tid.x;
	mov.u32 	%r68, %ctaid.x;
	mov.u32 	%r69, %ntid.x;
	mad.lo.s32 	%r275, %r68, %r69, %r67;
	mul.wide.s32 	%rd14, %r275, 64;
	add.s64 	%rd2, %rd12, %rd14;
	mov.b32 	%r269, 0;
	st.global.v4.u32 	[%rd2], {%r269, %r269, %r269, %r269};
	shr.s32 	%r274, %r275, 31;
	mov.b32 	%r70, -766435501;
	mul.hi.u32 	%r71, %r70, %r269;
	mov.b32 	%r72, -845247145;
	mul.hi.u32 	%r73, %r72, %r275;
	mul.lo.s32 	%r74, %r275, -845247145;
	xor.b32  	%r75, %r73, 1234;
	xor.b32  	%r76, %r71, %r274;
	mul.hi.u32 	%r77, %r70, %r75;
	mul.lo.s32 	%r78, %r75, -766435501;
	mul.hi.u32 	%r79, %r72, %r76;
	mul.lo.s32 	%r80, %r76, -845247145;
	xor.b32  	%r81, %r74, %r79;
	xor.b32  	%r82, %r81, -1640530293;
	xor.b32  	%r83, %r77, -1150833019;
	mul.hi.u32 	%r84, %r70, %r82;
	mul.lo.s32 	%r85, %r82, -766435501;
	mul.hi.u32 	%r86, %r72, %r83;
	mul.lo.s32 	%r87, %r83, -845247145;
	xor.b32  	%r88, %r80, %r86;
	xor.b32  	%r89, %r88, 1013905476;
	xor.b32  	%r90, %r78, %r84;
	xor.b32  	%r91, %r90, 1993301258;
	mul.hi.u32 	%r92, %r70, %r89;
	mul.lo.s32 	%r93, %r89, -766435501;
	mul.hi.u32 	%r94, %r72, %r91;
	mul.lo.s32 	%r95, %r91, -845247145;
	xor.b32  	%r96, %r87, %r94;
	xor.b32  	%r97, %r96, -626626051;
	xor.b32  	%r98, %r85, %r92;
	xor.b32  	%r99, %r98, 842468239;
	mul.hi.u32 	%r100, %r70, %r97;
	mul.lo.s32 	%r101, %r97, -766435501;
	mul.hi.u32 	%r102, %r72, %r99;
	mul.lo.s32 	%r103, %r99, -845247145;
	xor.b32  	%r104, %r95, %r102;
	xor.b32  	%r105, %r104, 2027809718;
	xor.b32  	%r106, %r93, %r100;
	xor.b32  	%r107, %r106, -308364780;
	mul.hi.u32 	%r108, %r70, %r105;
	mul.lo.s32 	%r109, %r105, -766435501;
	mul.hi.u32 	%r110, %r72, %r107;
	mul.lo.s32 	%r111, %r107, -845247145;
	xor.b32  	%r112, %r103, %r110;
	xor.b32  	%r113, %r112, 387278191;
	xor.b32  	%r114, %r101, %r108;
	xor.b32  	%r115, %r114, -1459197799;
	mul.hi.u32 	%r116, %r70, %r113;
	mul.lo.s32 	%r117, %r113, -766435501;
	mul.hi.u32 	%r118, %r72, %r115;
	mul.lo.s32 	%r119, %r115, -845247145;
	xor.b32  	%r120, %r111, %r118;
	xor.b32  	%r121, %r120, -1253253336;
	xor.b32  	%r122, %r109, %r116;
	xor.b32  	%r123, %r122, 1684936478;
	mul.hi.u32 	%r124, %r70, %r121;
	mul.lo.s32 	%r125, %r121, -766435501;
	mul.hi.u32 	%r126, %r72, %r123;
	mul.lo.s32 	%r127, %r123, -845247145;
	xor.b32  	%r128, %r119, %r126;
	xor.b32  	%r129, %r128, 1401182433;
	xor.b32  	%r130, %r117, %r124;
	xor.b32  	%r131, %r130, 534103459;
	mul.hi.u32 	%r132, %r70, %r129;
	mul.lo.s32 	%r133, %r129, -766435501;
	mul.hi.u32 	%r134, %r72, %r131;
	mul.lo.s32 	%r135, %r131, -845247145;
	xor.b32  	%r136, %r127, %r134;
	xor.b32  	%r137, %r136, -239349094;
	xor.b32  	%r138, %r125, %r132;
	xor.b32  	%r139, %r138, -616729560;
	mul.hi.u32 	%r140, %r70, %r137;
	mul.lo.s32 	%r270, %r137, -766435501;
	mul.hi.u32 	%r141, %r72, %r139;
	mul.lo.s32 	%r272, %r139, -845247145;
	xor.b32  	%r142, %r135, %r141;
	xor.b32  	%r273, %r142, -1879880621;
	xor.b32  	%r143, %r133, %r140;
	xor.b32  	%r271, %r143, -1767562579;
	setp.lt.s32 	%p1, %r65, 1;
	mov.f32 	%f50, 0f00000000;
	mov.u32 	%r276, %r269;
	mov.u32 	%r277, %r269;
	@%p1 bra 	$L__BB0_21;
	cvt.rn.f32.u32 	%f1, %r65;
	mov.b32 	%r254, 0;
	mov.u64 	%rd15, __cudart_i2opi_f;
	mov.u32 	%r255, %r254;
	mov.u32 	%r277, %r254;
	mov.u32 	%r276, %r254;
	mov.u32 	%r269, %r254;
$L__BB0_2:
	mov.u32 	%r17, %r269;
	mov.b32 	%r269, 2;
	setp.eq.s32 	%p2, %r17, 1;
	mov.u32 	%r268, %r272;
	@%p2 bra 	$L__BB0_11;
	setp.eq.s32 	%p3, %r17, 3;
	@%p3 bra 	$L__BB0_7;
	setp.ne.s32 	%p4, %r17, 2;
	@%p4 bra 	$L__BB0_6;
	mov.b32 	%r269, 3;
	mov.u32 	%r268, %r271;
	bra.uni 	$L__BB0_11;
$L__BB0_6:
	add.s32 	%r269, %r17, 1;
	mov.u32 	%r268, %r273;
	bra.uni 	$L__BB0_11;
$L__BB0_7:
	add.s32 	%r277, %r277, 1;
	setp.ne.s32 	%p5, %r277, 0;
	@%p5 bra 	$L__BB0_10;
	add.s32 	%r276, %r276, 1;
	setp.ne.s32 	%p6, %r276, 0;
	@%p6 bra 	$L__BB0_10;
	add.s32 	%r275, %r275, 1;
	setp.eq.s32 	%p7, %r275, 0;
	selp.u32 	%r147, 1, 0, %p7;
	add.s32 	%r274, %r274, %r147;
	mov.b32 	%r276, 0;
$L__BB0_10:
	mov.b32 	%r149, -766435501;
	mul.hi.u32 	%r150, %r149, %r277;
	mul.lo.s32 	%r151, %r277, -766435501;
	mov.b32 	%r152, -845247145;
	mul.hi.u32 	%r153, %r152, %r275;
	mul.lo.s32 	%r154, %r275, -845247145;
	xor.b32  	%r155, %r153, %r276;
	xor.b32  	%r156, %r155, 1234;
	xor.b32  	%r157, %r150, %r274;
	mul.hi.u32 	%r158, %r149, %r156;
	mul.lo.s32 	%r159, %r156, -766435501;
	mul.hi.u32 	%r160, %r152, %r157;
	mul.lo.s32 	%r161, %r157, -845247145;
	xor.b32  	%r162, %r154, %r160;
	xor.b32  	%r163, %r162, -1640530293;
	xor.b32  	%r164, %r151, %r158;
	xor.b32  	%r165, %r164, -1150833019;
	mul.hi.u32 	%r166, %r149, %r163;
	mul.lo.s32 	%r167, %r163, -766435501;
	mul.hi.u32 	%r168, %r152, %r165;
	mul.lo.s32 	%r169, %r165, -845247145;
	xor.b32  	%r170, %r161, %r168;
	xor.b32  	%r171, %r170, 1013905476;
	xor.b32  	%r172, %r159, %r166;
	xor.b32  	%r173, %r172, 1993301258;
	mul.hi.u32 	%r174, %r149, %r171;
	mul.lo.s32 	%r175, %r171, -766435501;
	mul.hi.u32 	%r176, %r152, %r173;
	mul.lo.s32 	%r177, %r173, -845247145;
	xor.b32  	%r178, %r169, %r176;
	xor.b32  	%r179, %r178, -626626051;
	xor.b32  	%r180, %r167, %r174;
	xor.b32  	%r181, %r180, 842468239;
	mul.hi.u32 	%r182, %r149, %r179;
	mul.lo.s32 	%r183, %r179, -766435501;
	mul.hi.u32 	%r184, %r152, %r181;
	mul.lo.s32 	%r185, %r181, -845247145;
	xor.b32  	%r186, %r177, %r184;
	xor.b32  	%r187, %r186, 2027809718;
	xor.b32  	%r188, %r175, %r182;
	xor.b32  	%r189, %r188, -308364780;
	mul.hi.u32 	%r190, %r149, %r187;
	mul.lo.s32 	%r191, %r187, -766435501;
	mul.hi.u32 	%r192, %r152, %r189;
	mul.lo.s32 	%r193, %r189, -845247145;
	xor.b32  	%r194, %r185, %r192;
	xor.b32  	%r195, %r194, 387278191;
	xor.b32  	%r196, %r183, %r190;
	xor.b32  	%r197, %r196, -1459197799;
	mul.hi.u32 	%r198, %r149, %r195;
	mul.lo.s32 	%r199, %r195, -766435501;
	mul.hi.u32 	%r200, %r152, %r197;
	mul.lo.s32 	%r201, %r197, -845247145;
	xor.b32  	%r202, %r193, %r200;
	xor.b32  	%r203, %r202, -1253253336;
	xor.b32  	%r204, %r191, %r198;
	xor.b32  	%r205, %r204, 1684936478;
	mul.hi.u32 	%r206, %r149, %r203;
	mul.lo.s32 	%r207, %r203, -766435501;
	mul.hi.u32 	%r208, %r152, %r205;
	mul.lo.s32 	%r209, %r205, -845247145;
	xor.b32  	%r210, %r201, %r208;
	xor.b32  	%r211, %r210, 1401182433;
	xor.b32  	%r212, %r199, %r206;
	xor.b32  	%r213, %r212, 534103459;
	mul.hi.u32 	%r214, %r149, %r211;
	mul.lo.s32 	%r215, %r211, -766435501;
	mul.hi.u32 	%r216, %r152, %r213;
	mul.lo.s32 	%r217, %r213, -845247145;
	xor.b32  	%r218, %r209, %r216;
	xor.b32  	%r219, %r218, -239349094;
	xor.b32  	%r220, %r207, %r214;
	xor.b32  	%r221, %r220, -616729560;
	mul.hi.u32 	%r222, %r149, %r219;
	mul.lo.s32 	%r26, %r219, -766435501;
	mul.hi.u32 	%r223, %r152, %r221;
	mul.lo.s32 	%r272, %r221, -845247145;
	xor.b32  	%r224, %r217, %r223;
	xor.b32  	%r273, %r224, -1879880621;
	xor.b32  	%r225, %r215, %r222;
	xor.b32  	%r271, %r225, -1767562579;
	mov.b32 	%r269, 0;
	mov.u32 	%r268, %r270;
	mov.u32 	%r270, %r26;
$L__BB0_11:
	cvt.rn.f32.u32 	%f2, %r268;
	cvt.rn.f32.u32 	%f12, %r254;
	div.rn.f32 	%f3, %f12, %f1;
	mul.f32 	%f13, %f3, 0f3F22F983;
	cvt.rni.s32.f32 	%r281, %f13;
	cvt.rn.f32.s32 	%f14, %r281;
	fma.rn.f32 	%f15, %f14, 0fBFC90FDA, %f3;
	fma.rn.f32 	%f16, %f14, 0fB3A22168, %f15;
	fma.rn.f32 	%f49, %f14, 0fA7C234C5, %f16;
	abs.f32 	%f5, %f3;
	setp.ltu.f32 	%p8, %f5, 0f47CE4780;
	@%p8 bra 	$L__BB0_19;
	setp.neu.f32 	%p9, %f5, 0f7F800000;
	@%p9 bra 	$L__BB0_14;
	mov.f32 	%f19, 0f00000000;
	mul.rn.f32 	%f49, %f3, %f19;
	mov.b32 	%r281, 0;
	bra.uni 	$L__BB0_19;
$L__BB0_14:
	mov.b32 	%r41, %f3;
	shl.b32 	%r228, %r41, 8;
	or.b32  	%r42, %r228, -2147483648;
	mov.b64 	%rd27, 0;
	mov.b32 	%r278, 0;
	mov.u64 	%rd25, %rd15;
	mov.u64 	%rd26, %rd1;
$L__BB0_15:
	.pragma "nounroll";
	ld.global.nc.u32 	%r229, [%rd25];
	mad.wide.u32 	%rd17, %r229, %r42, %rd27;
	shr.u64 	%rd27, %rd17, 32;
	st.local.u32 	[%rd26], %rd17;
	add.s32 	%r278, %r278, 1;
	add.s64 	%rd26, %rd26, 4;
	add.s64 	%rd25, %rd25, 4;
	setp.ne.s32 	%p10, %r278, 6;
	@%p10 bra 	$L__BB0_15;
	shr.u32 	%r230, %r41, 23;
	st.local.u32 	[%rd1+24], %rd27;
	and.b32  	%r45, %r230, 31;
	and.b32  	%r231, %r230, 224;
	add.s32 	%r232, %r231, -128;
	shr.u32 	%r233, %r232, 5;
	mul.wide.u32 	%rd18, %r233, 4;
	sub.s64 	%rd9, %rd1, %rd18;
	ld.local.u32 	%r279, [%rd9+24];
	ld.local.u32 	%r280, [%rd9+20];
	setp.eq.s32 	%p11, %r45, 0;
	@%p11 bra 	$L__BB0_18;
	shf.l.wrap.b32 	%r279, %r280, %r279, %r45;
	ld.local.u32 	%r234, [%rd9+16];
	shf.l.wrap.b32 	%r280, %r234, %r280, %r45;
$L__BB0_18:
	shr.u32 	%r235, %r279, 30;
	shf.l.wrap.b32 	%r236, %r280, %r279, 2;
	shl.b32 	%r237, %r280, 2;
	shr.u32 	%r238, %r236, 31;
	add.s32 	%r239, %r238, %r235;
	neg.s32 	%r240, %r239;
	setp.lt.s32 	%p12, %r41, 0;
	selp.b32 	%r281, %r240, %r239, %p12;
	xor.b32  	%r241, %r236, %r41;
	shr.s32 	%r242, %r236, 31;
	xor.b32  	%r243, %r242, %r236;
	xor.b32  	%r244, %r242, %r237;
	cvt.u64.u32 	%rd19, %r243;
	shl.b64 	%rd20, %rd19, 32;
	cvt.u64.u32 	%rd21, %r244;
	or.b64  	%rd22, %rd20, %rd21;
	cvt.rn.f64.s64 	%fd1, %rd22;
	mul.f64 	%fd2, %fd1, 0d3BF921FB54442D19;
	cvt.rn.f32.f64 	%f17, %fd2;
	neg.f32 	%f18, %f17;
	setp.lt.s32 	%p13, %r241, 0;
	selp.f32 	%f49, %f18, %f17, %p13;
$L__BB0_19:
	add.s32 	%r246, %r281, 1;
	mul.rn.f32 	%f20, %f49, %f49;
	and.b32  	%r247, %r281, 1;
	setp.eq.b32 	%p14, %r247, 1;
	selp.f32 	%f21, %f49, 0f3F800000, %p14;
	fma.rn.f32 	%f22, %f20, %f21, 0f00000000;
	fma.rn.f32 	%f23, %f20, 0f37CBAC00, 0fBAB607ED;
	selp.f32 	%f24, 0fB94D4153, %f23, %p14;
	selp.f32 	%f25, 0f3C0885E4, 0f3D2AAABB, %p14;
	fma.rn.f32 	%f26, %f24, %f20, %f25;
	selp.f32 	%f27, 0fBE2AAAA8, 0fBEFFFFFF, %p14;
	fma.rn.f32 	%f28, %f26, %f20, %f27;
	fma.rn.f32 	%f29, %f28, %f22, %f21;
	and.b32  	%r248, %r246, 2;
	setp.eq.s32 	%p15, %r248, 0;
	mov.f32 	%f30, 0f00000000;
	sub.f32 	%f31, %f30, %f29;
	selp.f32 	%f32, %f29, %f31, %p15;
	fma.rn.f32 	%f33, %f32, 0f3BBB989D, 0f3F000000;
	cvt.sat.f32.f32 	%f34, %f33;
	mov.f32 	%f35, 0f4B400001;
	mov.f32 	%f36, 0f437C0000;
	fma.rm.f32 	%f37, %f34, %f36, %f35;
	add.f32 	%f38, %f37, 0fCB40007F;
	neg.f32 	%f39, %f38;
	fma.rn.f32 	%f40, %f32, 0f3FB8AA3B, %f39;
	fma.rn.f32 	%f41, %f32, 0f32A57060, %f40;
	mov.b32 	%r249, %f37;
	shl.b32 	%r250, %r249, 23;
	mov.b32 	%f42, %r250;
	ex2.approx.ftz.f32 	%f43, %f41;
	fma.rn.f32 	%f44, %f43, %f42, 0fBF800000;
	mul.f32 	%f45, %f44, 0f3F000000;
	mul.f32 	%f46, %f2, 0f2F800000;
	setp.lt.f32 	%p16, %f46, %f45;
	selp.u32 	%r251, 1, 0, %p16;
	add.s32 	%r255, %r255, %r251;
	add.s32 	%r254, %r254, 1;
	setp.ne.s32 	%p17, %r254, %r65;
	@%p17 bra 	$L__BB0_2;
	cvt.rn.f32.u32 	%f50, %r255;
$L__BB0_21:
	cvta.to.global.u64 	%rd23, %rd10;
	cvt.rn.f32.s32 	%f47, %r65;
	div.rn.f32 	%f48, %f50, %f47;
	st.global.f32 	[%rd23], %f48;
	st.global.v4.u32 	[%rd2], {%r277, %r276, %r275, %r274};
	st.global.v4.u32 	[%rd2+16], {%r273, %r272, %r271, %r270};
	mov.b32 	%r252, 0;
	mov.b32 	%r253, 1234;
	st.global.v4.u32 	[%rd2+32], {%r253, %r252, %r269, %r252};
	st.global.v2.u32 	[%rd2+48], {%r252, %r252};
	mov.b64 	%rd24, 0;
	st.global.u64 	[%rd2+56], %rd24;
	ret;

}


// ===== COMPILED SASS (sm_100) =====

	.target	sm_100

	.elftype	@"ET_EXEC"


//--------------------- .note.nv.tkinfo           --------------------------
	.section	.note.nv.tkinfo,"",@"SHT_NOTE"
	.sectionflags	@"SHF_NOTE_NV_TKINFO"
	.tkinfo
        /*0018*/ 	.word	0x00000002
        /*0030*/ 	.string	""
        /*0030*/ 	.string	"ptxas"
        /*0030*/ 	.string	"Cuda compilation tools, release 13.0, V13.0.88"
        /*0030*/ 	.string	"Build cuda_13.0.r13.0/compiler.36424714_0"
        /*0030*/ 	.string	"-arch sm_100 -m 64 "



//--------------------- .note.nv.cuinfo           --------------------------
	.section	.note.nv.cuinfo,"",@"SHT_NOTE"
	.sectionflags	@"SHF_NOTE_NV_CUINFO"
        /*0018*/ 	.short	0x0002
        /*001a*/ 	.short	0x0064
        /*001c*/ 	.short	0x0082
	.zero		2


//--------------------- .nv.info                  --------------------------
	.section	.nv.info,"",@"SHT_CUDA_INFO"
	.align	4


	//----- nvinfo : EIATTR_REGCOUNT
	.align		4
        /*0000*/ 	.byte	0x04, 0x2f
        /*0002*/ 	.short	(.L_11 - .L_10)
	.align		4
.L_10:
        /*0004*/ 	.word	index@(_Z30parallel_monte_carlo_integrateP24curandStatePhilox4_32_10iPf)
        /*0008*/ 	.word	0x0000001e


	//----- nvinfo : EIATTR_FRAME_SIZE
	.align		4
.L_11:
        /*000c*/ 	.byte	0x04, 0x11
        /*000e*/ 	.short	(.L_13 - .L_12)
	.align		4
.L_12:
        /*0010*/ 	.word	index@($__internal_0_$__cuda_sm3x_div_rn_noftz_f32_slowpath)
        /*0014*/ 	.word	0x00000020


	//----- nvinfo : EIATTR_FRAME_SIZE
	.align		4
.L_13:
        /*0018*/ 	.byte	0x04, 0x11
        /*001a*/ 	.short	(.L_15 - .L_14)
	.align		4
.L_14:
        /*001c*/ 	.word	index@(_Z30parallel_monte_carlo_integrateP24curandStatePhilox4_32_10iPf)
        /*0020*/ 	.word	0x00000020


	//----- nvinfo : EIATTR_MIN_STACK_SIZE
	.align		4
.L_15:
        /*0024*/ 	.byte	0x04, 0x12
        /*0026*/ 	.short	(.L_17 - .L_16)
	.align		4
.L_16:
        /*0028*/ 	.word	index@(_Z30parallel_monte_carlo_integrateP24curandStatePhilox4_32_10iPf)
        /*002c*/ 	.word	0x00000020
.L_17:


//--------------------- .nv.compat                --------------------------
	.section	.nv.compat,"",@"SHT_CUDA_COMPAT_INFO"
	.align	4
        /*0000*/ 	.byte	0x02, 0x09, 0x00, 0x00, 0x02, 0x02, 0x01, 0x00, 0x02, 0x05, 0x05, 0x00, 0x03, 0x07, 0x01, 0x01
        /*0010*/ 	.byte	0x02, 0x03, 0x00, 0x00, 0x02, 0x06, 0x01, 0x00, 0x04, 0x0b, 0x08, 0x00, 0x01, 0x00, 0x00, 0x00
        /*0020*/ 	.byte	0x00, 0x00, 0x00, 0x00


//--------------------- .nv.info._Z30parallel_monte_carlo_integrateP24curandStatePhilox4_32_10iPf --------------------------
	.section	.nv.info._Z30parallel_monte_carlo_integrateP24curandStatePhilox4_32_10iPf,"",@"SHT_CUDA_INFO"
	.sectionflags	@""
	.align	4


	//----- nvinfo : EIATTR_CUDA_API_VERSION
	.align		4
        /*0000*/ 	.byte	0x04, 0x37
        /*0002*/ 	.short	(.L_19 - .L_18)
.L_18:
        /*0004*/ 	.word	0x00000082


	//----- nvinfo : EIATTR_KPARAM_INFO
	.align		4
.L_19:
        /*0008*/ 	.byte	0x04, 0x17
        /*000a*/ 	.short	(.L_21 - .L_20)
.L_20:
        /*000c*/ 	.word	0x00000000
        /*0010*/ 	.short	0x0002
        /*0012*/ 	.short	0x0010
        /*0014*/ 	.byte	0x00, 0xf5, 0x21, 0x00


	//----- nvinfo : EIATTR_KPARAM_INFO
	.align		4
.L_21:
        /*0018*/ 	.byte	0x04, 0x17
        /*001a*/ 	.short	(.L_23 - .L_22)
.L_22:
        /*001c*/ 	.word	0x00000000
        /*0020*/ 	.short	0x0001
        /*0022*/ 	.short	0x0008
        /*0024*/ 	.byte	0x00, 0xf0, 0x11, 0x00


	//----- nvinfo : EIATTR_KPARAM_INFO
	.align		4
.L_23:
        /*0028*/ 	.byte	0x04, 0x17
        /*002a*/ 	.short	(.L_25 - .L_24)
.L_24:
        /*002c*/ 	.word	0x00000000
        /*0030*/ 	.short	0x0000
        /*0032*/ 	.short	0x0000
        /*0034*/ 	.byte	0x00, 0xf5, 0x21, 0x00


	//----- nvinfo : EIATTR_SPARSE_MMA_MASK
	.align		4
.L_25:
        /*0038*/ 	.byte	0x03, 0x50
        /*003a*/ 	.short	0x0000


	//----- nvinfo : EIATTR_MAXREG_COUNT
	.align		4
        /*003c*/ 	.byte	0x03, 0x1b
        /*003e*/ 	.short	0x00ff


	//----- nvinfo : EIATTR_MERCURY_ISA_VERSION
	.align		4
        /*0040*/ 	.byte	0x03, 0x5f
        /*0042*/ 	.short	0x0101


	//----- nvinfo : EIATTR_VRC_CTA_INIT_COUNT
	.align		4
        /*0044*/ 	.byte	0x02, 0x4a
	.zero		1
	.zero		1


	//----- nvinfo : EIATTR_EXIT_INSTR_OFFSETS
	.align		4
        /*0048*/ 	.byte	0x04, 0x1c
        /*004a*/ 	.short	(.L_27 - .L_26)


	//   ....[0]....
.L_26:
        /*004c*/ 	.word	0x00001110


	//----- nvinfo : EIATTR_CRS_STACK_SIZE
	.align		4
.L_27:
        /*0050*/ 	.byte	0x04, 0x1e
        /*0052*/ 	.short	(.L_29 - .L_28)
.L_28:
        /*0054*/ 	.word	0x00000000


	//----- nvinfo : EIATTR_CBANK_PARAM_SIZE
	.align		4
.L_29:
        /*0058*/ 	.byte	0x03, 0x19
        /*005a*/ 	.short	0x0018


	//----- nvinfo : EIATTR_PARAM_CBANK
	.align		4
        /*005c*/ 	.byte	0x04, 0x0a
        /*005e*/ 	.short	(.L_31 - .L_30)
	.align		4
.L_30:
        /*0060*/ 	.word	index@(.nv.constant0._Z30parallel_monte_carlo_integrateP24curandStatePhilox4_32_10iPf)
        /*0064*/ 	.short	0x0380
        /*0066*/ 	.short	0x0018


	//----- nvinfo : EIATTR_SW_WAR
	.align		4
.L_31:
        /*0068*/ 	.byte	0x04, 0x36
        /*006a*/ 	.short	(.L_33 - .L_32)
.L_32:
        /*006c*/ 	.word	0x00000008
.L_33:


//--------------------- .nv.callgraph             --------------------------
	.section	.nv.callgraph,"",@"SHT_CUDA_CALLGRAPH"
	.align	4
	.sectionentsize	8
	.align		4
        /*0000*/ 	.word	0x00000000
	.align		4
        /*0004*/ 	.word	0xffffffff
	.align		4
        /*0008*/ 	.word	0x00000000
	.align		4
        /*000c*/ 	.word	0xfffffffe
	.align		4
        /*0010*/ 	.word	0x00000000
	.align		4
        /*0014*/ 	.word	0xfffffffd
	.align		4
        /*0018*/ 	.word	0x00000000
	.align		4
        /*001c*/ 	.word	0xfffffffc


//--------------------- .nv.constant4             --------------------------
	.section	.nv.constant4,"a",@progbits
	.align	8
	.align		8
.nv.constant4:
        /*0000*/ 	.dword	precalc_xorwow_matrix
	.align		8
        /*0008*/ 	.dword	precalc_xorwow_offset_matrix
	.align		8
        /*0010*/ 	.dword	mrg32k3aM1
	.align		8
        /*0018*/ 	.dword	mrg32k3aM2
	.align		8
        /*0020*/ 	.dword	mrg32k3aM1SubSeq
	.align		8
        /*0028*/ 	.dword	mrg32k3aM2SubSeq
	.align		8
        /*0030*/ 	.dword	mrg32k3aM1Seq
	.align		8
        /*0038*/ 	.dword	mrg32k3aM2Seq
	.align		8
        /*0040*/ 	.dword	__cudart_i2opi_f


//--------------------- .nv.constant3             --------------------------
	.section	.nv.constant3,"a",@progbits
	.align	8
.nv.constant3:
	.type		__cr_lgamma_table,@object
	.size		__cr_lgamma_table,(.L_8 - __cr_lgamma_table)
__cr_lgamma_table:
        /*0000*/ 	.byte	0x00, 0x00, 0x00, 0x00, 0x00, 0x00, 0x00, 0x00, 0x00, 0x00, 0x00, 0x00, 0x00, 0x00, 0x00, 0x00
        /*0010*/ 	.byte	0xef, 0x39, 0xfa, 0xfe, 0x42, 0x2e, 0xe6, 0x3f, 0x02, 0x20, 0x2a, 0xfa, 0x0b, 0xab, 0xfc, 0x3f
        /*0020*/ 	.byte	0xf9, 0x2c, 0x92, 0x7c, 0xa7, 0x6c, 0x09, 0x40, 0xc9, 0x79, 0x44, 0x3c, 0x64, 0x26, 0x13, 0x40
        /*0030*/ 	.byte	0xca, 0x01, 0xcf, 0x3a, 0x27, 0x51, 0x1a, 0x40, 0x30, 0xcc, 0x2d, 0xf3, 0xe1, 0x0c, 0x21, 0x40
        /*0040*/ 	.byte	0x0d, 0xb7, 0xfc, 0x82, 0x8e, 0x35, 0x25, 0x40
.L_8:


//--------------------- .text._Z30parallel_monte_carlo_integrateP24curandStatePhilox4_32_10iPf --------------------------
	.section	.text._Z30parallel_monte_carlo_integrateP24curandStatePhilox4_32_10iPf,"ax",@progbits
	.align	128
        .global         _Z30parallel_monte_carlo_integrateP24curandStatePhilox4_32_10iPf
        .type           _Z30parallel_monte_carlo_integrateP24curandStatePhilox4_32_10iPf,@function
        .size           _Z30parallel_monte_carlo_integrateP24curandStatePhilox4_32_10iPf,(.L_x_23 - _Z30parallel_monte_carlo_integrateP24curandStatePhilox4_32_10iPf)
        .other          _Z30parallel_monte_carlo_integrateP24curandStatePhilox4_32_10iPf,@"STO_CUDA_ENTRY STV_DEFAULT"
_Z30parallel_monte_carlo_integrateP24curandStatePhilox4_32_10iPf:
.text._Z30parallel_monte_carlo_integrateP24curandStatePhilox4_32_10iPf:
[----:B------:R-:W0:Y:S01]  /*0000*/  LDC R1, c[0x0][0x37c] ;  /* 0x0000df00ff017b82 */ /* 0x000e220000000800 */
[----:B------:R-:W1:Y:S07]  /*0010*/  S2R R14, SR_TID.X ;  /* 0x00000000000e7919 */ /* 0x000e6e0000002100 */
[----:B------:R-:W1:Y:S01]  /*0020*/  S2UR UR4, SR_CTAID.X ;  /* 0x00000000000479c3 */ /* 0x000e620000002500 */
[----:B------:R-:W2:Y:S01]  /*0030*/  LDCU.64 UR8, c[0x0][0x358] ;  /* 0x00006b00ff0877ac */ /* 0x000ea20008000a00 */
[----:B0-----:R-:W-:Y:S01]  /*0040*/  VIADD R1, R1, 0xffffffe0 ;  /* 0xffffffe001017836 */ /* 0x001fe20000000000 */
[----:B------:R-:W-:Y:S01]  /*0050*/  CS2R R12, SRZ ;  /* 0x00000000000c7805 */ /* 0x000fe2000001ff00 */
[----:B------:R-:W0:Y:S04]  /*0060*/  LDCU UR5, c[0x0][0x388] ;  /* 0x00007100ff0577ac */ /* 0x000e280008000800 */
[----:B------:R-:W1:Y:S08]  /*0070*/  LDC R3, c[0x0][0x360] ;  /* 0x0000d800ff037b82 */ /* 0x000e700000000800 */
[----:B------:R-:W3:Y:S01]  /*0080*/  LDC.64 R16, c[0x0][0x380] ;  /* 0x0000e000ff107b82 */ /* 0x000ee20000000a00 */
[----:B0-----:R-:W-:Y:S01]  /*0090*/  UISETP.GE.AND UP0, UPT, UR5, 0x1, UPT ;  /* 0x000000010500788c */ /* 0x001fe2000bf06270 */
[----:B-1----:R-:W-:-:S04]  /*00a0*/  IMAD R14, R3, UR4, R14 ;  /* 0x00000004030e7c24 */ /* 0x002fc8000f8e020e */
[----:B------:R-:W-:Y:S01]  /*00b0*/  IMAD.WIDE.U32 R2, R14, -0x326172a9, RZ ;  /* 0xcd9e8d570e027825 */ /* 0x000fe200078e00ff */
[----:B------:R-:W-:-:S03]  /*00c0*/  SHF.R.S32.HI R15, RZ, 0x1f, R14 ;  /* 0x0000001fff0f7819 */ /* 0x000fc6000001140e */
[----:B---3--:R-:W-:Y:S01]  /*00d0*/  IMAD.WIDE R16, R14, 0x40, R16 ;  /* 0x000000400e107825 */ /* 0x008fe200078e0210 */
[----:B------:R-:W-:-:S03]  /*00e0*/  LOP3.LUT R4, R3, 0x4d2, RZ, 0x3c, !PT ;  /* 0x000004d203047812 */ /* 0x000fc600078e3cff */
[----:B------:R-:W-:Y:S01]  /*00f0*/  IMAD.WIDE.U32 R6, R15, -0x326172a9, RZ ;  /* 0xcd9e8d570f067825 */ /* 0x000fe200078e00ff */
[----:B--2---:R0:W-:Y:S03]  /*0100*/  STG.E.128 desc[UR8][R16.64], RZ ;  /* 0x000000ff10007986 */ /* 0x0041e6000c101d08 */
[----:B------:R-:W-:Y:S01]  /*0110*/  IMAD.WIDE.U32 R4, R4, -0x2daee0ad, RZ ;  /* 0xd2511f5304047825 */ /* 0x000fe200078e00ff */
[----:B------:R-:W-:-:S04]  /*0120*/  LOP3.LUT R2, R2, 0x9e377e8b, R7, 0x96, !PT ;  /* 0x9e377e8b02027812 */ /* 0x000fc800078e9607 */
[----:B------:R-:W-:Y:S01]  /*0130*/  LOP3.LUT R8, R5, 0xbb67ae85, RZ, 0x3c, !PT ;  /* 0xbb67ae8505087812 */ /* 0x000fe200078e3cff */
[----:B------:R-:W-:-:S04]  /*0140*/  IMAD.WIDE.U32 R2, R2, -0x2daee0ad, RZ ;  /* 0xd2511f5302027825 */ /* 0x000fc800078e00ff */
[----:B------:R-:W-:Y:S01]  /*0150*/  IMAD.WIDE.U32 R8, R8, -0x326172a9, RZ ;  /* 0xcd9e8d5708087825 */ /* 0x000fe200078e00ff */
[----:B------:R-:W-:-:S04]  /*0160*/  LOP3.LUT R7, R4, 0x76cf5d0a, R3, 0x96, !PT ;  /* 0x76cf5d0a04077812 */ /* 0x000fc800078e9603 */
[----:B------:R-:W-:Y:S01]  /*0170*/  LOP3.LUT R4, R6, 0x3c6ef844, R9, 0x96, !PT ;  /* 0x3c6ef84406047812 */ /* 0x000fe200078e9609 */
        /* <DEDUP_REMOVED lines=26> */
[----:B------:R-:W-:-:S03]  /*0320*/  LOP3.LUT R4, R8, 0x8ff34c53, R7, 0x96, !PT ;  /* 0x8ff34c5308047812 */ /* 0x000fc600078e9607 */
[----:B------:R-:W-:Y:S01]  /*0330*/  IMAD.MOV.U32 R5, RZ, RZ, R6 ;  /* 0x000000ffff057224 */ /* 0x000fe200078e0006 */
[----:B------:R-:W-:Y:S01]  /*0340*/  LOP3.LUT R6, R2, 0x96a522ad, R11, 0x96, !PT ;  /* 0x96a522ad02067812 */ /* 0x000fe200078e960b */
[----:B------:R-:W-:Y:S02]  /*0350*/  IMAD.MOV.U32 R7, RZ, RZ, R10 ;  /* 0x000000ffff077224 */ /* 0x000fe400078e000a */
[----:B------:R-:W-:Y:S02]  /*0360*/  IMAD.MOV.U32 R9, RZ, RZ, RZ ;  /* 0x000000ffff097224 */ /* 0x000fe400078e00ff */
[----:B------:R-:W-:Y:S01]  /*0370*/  IMAD.MOV.U32 R10, RZ, RZ, RZ ;  /* 0x000000ffff0a7224 */ /* 0x000fe200078e00ff */
[----:B0-----:R-:W-:Y:S06]  /*0380*/  BRA.U !UP0, `(.L_x_0) ;  /* 0x0000000908fc7547 */ /* 0x001fec000b800000 */
[----:B------:R-:W-:Y:S01]  /*0390*/  HFMA2 R9, -RZ, RZ, 0, 0 ;  /* 0x00000000ff097431 */ /* 0x000fe200000001ff */
[----:B------:R-:W-:Y:S02]  /*03a0*/  I2FP.F32.U32 R19, UR5 ;  /* 0x0000000500137c45 */ /* 0x000fe40008201000 */
[----:B------:R-:W-:Y:S01]  /*03b0*/  CS2R R12, SRZ ;  /* 0x00000000000c7805 */ /* 0x000fe2000001ff00 */
[----:B------:R-:W-:Y:S01]  /*03c0*/  IMAD.MOV.U32 R10, RZ, RZ, RZ ;  /* 0x000000ffff0a7224 */ /* 0x000fe200078e00ff */
[----:B------:R-:W-:-:S06]  /*03d0*/  UMOV UR4, URZ ;  /* 0x000000ff00047c82 */ /* 0x000fcc0008000000 */
.L_x_8:
[----:B------:R-:W-:Y:S01]  /*03e0*/  ISETP.NE.AND P0, PT, R10, 0x1, PT ;  /* 0x000000010a00780c */ /* 0x000fe20003f05270 */
[----:B------:R-:W-:Y:S02]  /*03f0*/  IMAD.MOV.U32 R0, RZ, RZ, R10 ;  /* 0x000000ffff007224 */ /* 0x000fe400078e000a */
[----:B------:R-:W-:Y:S02]  /*0400*/  IMAD.MOV.U32 R3, RZ, RZ, R5 ;  /* 0x000000ffff037224 */ /* 0x000fe400078e0005 */
[----:B------:R-:W-:-:S08]  /*0410*/  IMAD.MOV.U32 R10, RZ, RZ, 0x2 ;  /* 0x00000002ff0a7424 */ /* 0x000fd000078e00ff */
[----:B------:R-:W-:Y:S05]  /*0420*/  @!P0 BRA `(.L_x_1) ;  /* 0x0000000000fc8947 */ /* 0x000fea0003800000 */
[----:B------:R-:W-:-:S13]  /*0430*/  ISETP.NE.AND P0, PT, R0, 0x3, PT ;  /* 0x000000030000780c */ /* 0x000fda0003f05270 */
[----:B------:R-:W-:Y:S05]  /*0440*/  @!P0 BRA `(.L_x_2) ;  /* 0x0000000000188947 */ /* 0x000fea0003800000 */
[----:B------:R-:W-:-:S13]  /*0450*/  ISETP.NE.AND P0, PT, R0, 0x2, PT ;  /* 0x000000020000780c */ /* 0x000fda0003f05270 */
[----:B------:R-:W-:Y:S01]  /*0460*/  @!P0 MOV R10, 0x3 ;  /* 0x00000003000a8802 */ /* 0x000fe20000000f00 */
[----:B------:R-:W-:Y:S02]  /*0470*/  @!P0 IMAD.MOV.U32 R3, RZ, RZ, R6 ;  /* 0x000000ffff038224 */ /* 0x000fe400078e0006 */
[----:B------:R-:W-:Y:S02]  /*0480*/  @P0 VIADD R10, R0, 0x1 ;  /* 0x00000001000a0836 */ /* 0x000fe40000000000 */
[----:B------:R-:W-:Y:S01]  /*0490*/  @P0 IMAD.MOV.U32 R3, RZ, RZ, R4 ;  /* 0x000000ffff030224 */ /* 0x000fe200078e0004 */
[----:B------:R-:W-:Y:S06]  /*04a0*/  BRA `(.L_x_1) ;  /* 0x0000000000dc7947 */ /* 0x000fec0003800000 */
.L_x_2:
[----:B------:R-:W-:-:S04]  /*04b0*/  VIADD R12, R12, 0x1 ;  /* 0x000000010c0c7836 */ /* 0x000fc80000000000 */
[C---:B------:R-:W-:Y:S01]  /*04c0*/  IMAD.WIDE.U32 R4, R12.reuse, -0x2daee0ad, RZ ;  /* 0xd2511f530c047825 */ /* 0x040fe200078e00ff */
[----:B------:R-:W-:-:S13]  /*04d0*/  ISETP.NE.AND P0, PT, R12, RZ, PT ;  /* 0x000000ff0c00720c */ /* 0x000fda0003f05270 */
[----:B------:R-:W-:Y:S05]  /*04e0*/  @P0 BRA `(.L_x_3) ;  /* 0x0000000000200947 */ /* 0x000fea0003800000 */
[----:B------:R-:W-:-:S04]  /*04f0*/  IADD3 R13, PT, PT, R13, 0x1, RZ ;  /* 0x000000010d0d7810 */ /* 0x000fc80007ffe0ff */
[----:B------:R-:W-:-:S13]  /*0500*/  ISETP.NE.AND P0, PT, R13, RZ, PT ;  /* 0x000000ff0d00720c */ /* 0x000fda0003f05270 */
[----:B------:R-:W-:Y:S02]  /*0510*/  @!P0 VIADD R14, R14, 0x1 ;  /* 0x000000010e0e8836 */ /* 0x000fe40000000000 */
[----:B------:R-:W-:Y:S02]  /*0520*/  @!P0 VIADD R0, R15, 0x1 ;  /* 0x000000010f008836 */ /* 0x000fe40000000000 */
[----:B------:R-:W-:Y:S01]  /*0530*/  @!P0 IMAD.MOV.U32 R13, RZ, RZ, RZ ;  /* 0x000000ffff0d8224 */ /* 0x000fe200078e00ff */
[----:B------:R-:W-:-:S13]  /*0540*/  ISETP.NE.AND P1, PT, R14, RZ, !P0 ;  /* 0x000000ff0e00720c */ /* 0x000fda0004725270 */
[----:B------:R-:W-:-:S05]  /*0550*/  @P1 IMAD.MOV R0, RZ, RZ, R15 ;  /* 0x000000ffff001224 */ /* 0x000fca00078e020f */
[----:B------:R-:W-:-:S07]  /*0560*/  @!P0 MOV R15, R0 ;  /* 0x00000000000f8202 */ /* 0x000fce0000000f00 */
.L_x_3:
[----:B------:R-:W-:Y:S01]  /*0570*/  IMAD.WIDE.U32 R10, R14, -0x326172a9, RZ ;  /* 0xcd9e8d570e0a7825 */ /* 0x000fe200078e00ff */
[----:B------:R-:W-:-:S04]  /*0580*/  LOP3.LUT R2, R5, R15, RZ, 0x3c, !PT ;  /* 0x0000000f05027212 */ /* 0x000fc800078e3cff */
        /* <DEDUP_REMOVED lines=39> */
[----:B------:R-:W-:Y:S02]  /*0800*/  IMAD.MOV.U32 R7, RZ, RZ, R2 ;  /* 0x000000ffff077224 */ /* 0x000fe400078e0002 */
[----:B------:R-:W-:-:S07]  /*0810*/  IMAD.MOV.U32 R10, RZ, RZ, RZ ;  /* 0x000000ffff0a7224 */ /* 0x000fce00078e00ff */
.L_x_1:
[----:B------:R-:W0:Y:S01]  /*0820*/  MUFU.RCP R2, R19 ;  /* 0x0000001300027308 */ /* 0x000e220000001000 */
[----:B------:R-:W-:-:S07]  /*0830*/  I2FP.F32.U32 R0, UR4 ;  /* 0x0000000400007c45 */ /* 0x000fce0008201000 */
[----:B------:R-:W1:Y:S01]  /*0840*/  FCHK P0, R0, R19 ;  /* 0x0000001300007302 */ /* 0x000e620000000000 */
[----:B0-----:R-:W-:-:S04]  /*0850*/  FFMA R11, -R19, R2, 1 ;  /* 0x3f800000130b7423 */ /* 0x001fc80000000102 */
[----:B------:R-:W-:Y:S01]  /*0860*/  FFMA R23, R2, R11, R2 ;  /* 0x0000000b02177223 */ /* 0x000fe20000000002 */
[----:B------:R-:W-:-:S03]  /*0870*/  I2FP.F32.U32 R11, R3 ;  /* 0x00000003000b7245 */ /* 0x000fc60000201000 */
[----:B------:R-:W-:-:S04]  /*0880*/  FFMA R2, R0, R23, RZ ;  /* 0x0000001700027223 */ /* 0x000fc800000000ff */
[----:B------:R-:W-:-:S04]  /*0890*/  FFMA R8, -R19, R2, R0 ;  /* 0x0000000213087223 */ /* 0x000fc80000000100 */
[----:B------:R-:W-:Y:S01]  /*08a0*/  FFMA R23, R23, R8, R2 ;  /* 0x0000000817177223 */ /* 0x000fe20000000002 */
[----:B-1----:R-:W-:Y:S06]  /*08b0*/  @!P0 BRA `(.L_x_4) ;  /* 0x0000000000108947 */ /* 0x002fec0003800000 */
[----:B------:R-:W-:Y:S02]  /*08c0*/  MOV R3, R19 ;  /* 0x0000001300037202 */ /* 0x000fe40000000f00 */
[----:B------:R-:W-:-:S07]  /*08d0*/  MOV R2, 0x8f0 ;  /* 0x000008f000027802 */ /* 0x000fce0000000f00 */
[----:B------:R-:W-:Y:S05]  /*08e0*/  CALL.REL.NOINC `($__internal_0_$__cuda_sm3x_div_rn_noftz_f32_slowpath) ;  /* 0x00000008000c7944 */ /* 0x000fea0003c00000 */
[----:B------:R-:W-:-:S07]  /*08f0*/  IMAD.MOV.U32 R23, RZ, RZ, R0 ;  /* 0x000000ffff177224 */ /* 0x000fce00078e0000 */
.L_x_4:
[C---:B------:R-:W-:Y:S01]  /*0900*/  FMUL R0, R23.reuse, 0.63661974668502807617 ;  /* 0x3f22f98317007820 */ /* 0x040fe20000400000 */
[----:B------:R-:W-:Y:S01]  /*0910*/  FSETP.GE.AND P0, PT, |R23|, 105615, PT ;  /* 0x47ce47801700780b */ /* 0x000fe20003f06200 */
[----:B------:R-:W-:Y:S04]  /*0920*/  BSSY.RECONVERGENT B0, `(.L_x_5) ;  /* 0x000003e000007945 */ /* 0x000fe80003800200 */
[----:B------:R-:W0:Y:S02]  /*0930*/  F2I.NTZ R0, R0 ;  /* 0x0000000000007305 */ /* 0x000e240000203100 */
[----:B0-----:R-:W-:-:S05]  /*0940*/  I2FP.F32.S32 R2, R0 ;  /* 0x0000000000027245 */ /* 0x001fca0000201400 */
[----:B------:R-:W-:-:S04]  /*0950*/  FFMA R3, R2, -1.5707962512969970703, R23 ;  /* 0xbfc90fda02037823 */ /* 0x000fc80000000017 */
[----:B------:R-:W-:-:S04]  /*0960*/  FFMA R3, R2, -7.5497894158615963534e-08, R3 ;  /* 0xb3a2216802037823 */ /* 0x000fc80000000003 */
[----:B------:R-:W-:Y:S01]  /*0970*/  FFMA R2, R2, -5.3903029534742383927e-15, R3 ;  /* 0xa7c234c502027823 */ /* 0x000fe20000000003 */
[----:B------:R-:W-:Y:S06]  /*0980*/  @!P0 BRA `(.L_x_6) ;  /* 0x0000000000dc8947 */ /* 0x000fec0003800000 */
[----:B------:R-:W-:-:S13]  /*0990*/  FSETP.NEU.AND P0, PT, |R23|, +INF , PT ;  /* 0x7f8000001700780b */ /* 0x000fda0003f0d200 */
[----:B------:R-:W-:Y:S01]  /*09a0*/  @!P0 FMUL R2, RZ, R23 ;  /* 0x00000017ff028220 */ /* 0x000fe20000400000 */
[----:B------:R-:W-:Y:S01]  /*09b0*/  @!P0 IMAD.MOV.U32 R0, RZ, RZ, RZ ;  /* 0x000000ffff008224 */ /* 0x000fe200078e00ff */
[----:B------:R-:W-:Y:S06]  /*09c0*/  @!P0 BRA `(.L_x_6) ;  /* 0x0000000000cc8947 */ /* 0x000fec0003800000 */
[----:B------:R-:W-:Y:S01]  /*09d0*/  IMAD.SHL.U32 R2, R23, 0x100, RZ ;  /* 0x0000010017027824 */ /* 0x000fe200078e00ff */
[----:B------:R-:W-:Y:S01]  /*09e0*/  MOV R0, R1 ;  /* 0x0000000100007202 */ /* 0x000fe20000000f00 */
[----:B------:R-:W-:Y:S01]  /*09f0*/  IMAD.MOV.U32 R18, RZ, RZ, RZ ;  /* 0x000000ffff127224 */ /* 0x000fe200078e00ff */
[----:B------:R-:W0:Y:S02]  /*0a00*/  LDCU.64 UR10, c[0x4][0x40] ;  /* 0x01000800ff0a77ac */ /* 0x000e240008000a00 */
[----:B------:R-:W-:Y:S01]  /*0a10*/  LOP3.LUT R27, R2, 0x80000000, RZ, 0xfc, !PT ;  /* 0x80000000021b7812 */ /* 0x000fe200078efcff */
[----:B------:R-:W-:Y:S01]  /*0a20*/  UMOV UR6, URZ ;  /* 0x000000ff00067c82 */ /* 0x000fe20008000000 */
[----:B------:R-:W-:-:S05]  /*0a30*/  UMOV UR5, URZ ;  /* 0x000000ff00057c82 */ /* 0x000fca0008000000 */
.L_x_7:
[----:B0-----:R-:W-:Y:S02]  /*0a40*/  IMAD.U32 R20, RZ, RZ, UR10 ;  /* 0x0000000aff147e24 */ /* 0x001fe4000f8e00ff */
[----:B------:R-:W-:-:S05]  /*0a50*/  IMAD.U32 R21, RZ, RZ, UR11 ;  /* 0x0000000bff157e24 */ /* 0x000fca000f8e00ff */
[----:B------:R-:W2:Y:S01]  /*0a60*/  LDG.E.CONSTANT R2, desc[UR8][R20.64] ;  /* 0x0000000814027981 */ /* 0x000ea2000c1e9900 */
[----:B------:R-:W-:Y:S02]  /*0a70*/  UIADD3 UR10, UP0, UPT, UR10, 0x4, URZ ;  /* 0x000000040a0a7890 */ /* 0x000fe4000ff1e0ff */
[----:B------:R-:W-:Y:S02]  /*0a80*/  UIADD3 UR5, UPT, UPT, UR5, 0x1, URZ ;  /* 0x0000000105057890 */ /* 0x000fe4000fffe0ff */
[----:B------:R-:W-:Y:S02]  /*0a90*/  UIADD3.X UR11, UPT, UPT, URZ, UR11, URZ, UP0, !UPT ;  /* 0x0000000bff0b7290 */ /* 0x000fe400087fe4ff */
[----:B------:R-:W-:Y:S01]  /*0aa0*/  UISETP.NE.AND UP0, UPT, UR5, 0x6, UPT ;  /* 0x000000060500788c */ /* 0x000fe2000bf05270 */
[----:B--2---:R-:W-:-:S03]  /*0ab0*/  IMAD.WIDE.U32 R2, R2, R27, RZ ;  /* 0x0000001b02027225 */ /* 0x004fc600078e00ff */
[----:B------:R-:W-:-:S04]  /*0ac0*/  IADD3 R25, P0, PT, R2, R18, RZ ;  /* 0x0000001202197210 */ /* 0x000fc80007f1e0ff */
[----:B------:R-:W-:Y:S01]  /*0ad0*/  IADD3.X R18, PT, PT, R3, UR6, RZ, P0, !PT ;  /* 0x0000000603127c10 */ /* 0x000fe200087fe4ff */
[----:B------:R0:W-:Y:S02]  /*0ae0*/  STL [R0], R25 ;  /* 0x0000001900007387 */ /* 0x0001e40000100800 */
[----:B0-----:R-:W-:Y:S01]  /*0af0*/  VIADD R0, R0, 0x4 ;  /* 0x0000000400007836 */ /* 0x001fe20000000000 */
[----:B------:R-:W-:Y:S06]  /*0b00*/  BRA.U UP0, `(.L_x_7) ;  /* 0xfffffffd00cc7547 */ /* 0x000fec000b83ffff */
[----:B------:R-:W-:Y:S01]  /*0b10*/  SHF.R.U32.HI R8, RZ, 0x17, R23 ;  /* 0x00000017ff087819 */ /* 0x000fe20000011617 */
[----:B------:R0:W-:Y:S03]  /*0b20*/  STL [R1+0x18], R18 ;  /* 0x0000181201007387 */ /* 0x0001e60000100800 */
[C---:B------:R-:W-:Y:S02]  /*0b30*/  LOP3.LUT R0, R8.reuse, 0xe0, RZ, 0xc0, !PT ;  /* 0x000000e008007812 */ /* 0x040fe400078ec0ff */
[----:B------:R-:W-:-:S03]  /*0b40*/  LOP3.LUT P0, RZ, R8, 0x1f, RZ, 0xc0, !PT ;  /* 0x0000001f08ff7812 */ /* 0x000fc6000780c0ff */
[----:B------:R-:W-:-:S05]  /*0b50*/  VIADD R0, R0, 0xffffff80 ;  /* 0xffffff8000007836 */ /* 0x000fca0000000000 */
[----:B------:R-:W-:-:S05]  /*0b60*/  SHF.R.U32.HI R0, RZ, 0x5, R0 ;  /* 0x00000005ff007819 */ /* 0x000fca0000011600 */
[----:B------:R-:W-:-:S05]  /*0b70*/  IMAD R22, R0, -0x4, R1 ;  /* 0xfffffffc00167824 */ /* 0x000fca00078e0201 */
[----:B------:R-:W2:Y:S04]  /*0b80*/  LDL R0, [R22+0x18] ;  /* 0x0000180016007983 */ /* 0x000ea80000100800 */
[----:B------:R-:W2:Y:S04]  /*0b90*/  LDL R3, [R22+0x14] ;  /* 0x0000140016037983 */ /* 0x000ea80000100800 */
[----:B------:R-:W3:Y:S01]  /*0ba0*/  @P0 LDL R2, [R22+0x10] ;  /* 0x0000100016020983 */ /* 0x000ee20000100800 */
[----:B------:R-:W-:Y:S01]  /*0bb0*/  LOP3.LUT R8, R8, 0x1f, RZ, 0xc0, !PT ;  /* 0x0000001f08087812 */ /* 0x000fe200078ec0ff */
[----:B------:R-:W-:Y:S01]  /*0bc0*/  UMOV UR6, 0x54442d19 ;  /* 0x54442d1900067882 */ /* 0x000fe20000000000 */
[----:B------:R-:W-:-:S02]  /*0bd0*/  UMOV UR7, 0x3bf921fb ;  /* 0x3bf921fb00077882 */ /* 0x000fc40000000000 */
[-C--:B--2---:R-:W-:Y:S02]  /*0be0*/  @P0 SHF.L.W.U32.HI R0, R3, R8.reuse, R0 ;  /* 0x0000000803000219 */ /* 0x084fe40000010e00 */
[----:B---3--:R-:W-:Y:S02]  /*0bf0*/  @P0 SHF.L.W.U32.HI R3, R2, R8, R3 ;  /* 0x0000000802030219 */ /* 0x008fe40000010e03 */
[----:B------:R-:W-:Y:S02]  /*0c00*/  ISETP.GE.AND P0, PT, R23, RZ, PT ;  /* 0x000000ff1700720c */ /* 0x000fe40003f06270 */
[C---:B------:R-:W-:Y:S02]  /*0c10*/  SHF.L.W.U32.HI R2, R3.reuse, 0x2, R0 ;  /* 0x0000000203027819 */ /* 0x040fe40000010e00 */
[----:B------:R-:W-:Y:S02]  /*0c20*/  SHF.L.U32 R3, R3, 0x2, RZ ;  /* 0x0000000203037819 */ /* 0x000fe400000006ff */
[----:B------:R-:W-:-:S02]  /*0c30*/  SHF.R.S32.HI R8, RZ, 0x1f, R2 ;  /* 0x0000001fff087819 */ /* 0x000fc40000011402 */
[----:B------:R-:W-:Y:S02]  /*0c40*/  LOP3.LUT R23, R2, R23, RZ, 0x3c, !PT ;  /* 0x0000001702177212 */ /* 0x000fe400078e3cff */
[C---:B------:R-:W-:Y:S02]  /*0c50*/  LOP3.LUT R20, R8.reuse, R3, RZ, 0x3c, !PT ;  /* 0x0000000308147212 */ /* 0x040fe400078e3cff */
[----:B------:R-:W-:Y:S02]  /*0c60*/  LOP3.LUT R21, R8, R2, RZ, 0x3c, !PT ;  /* 0x0000000208157212 */ /* 0x000fe400078e3cff */
[----:B------:R-:W-:Y:S02]  /*0c70*/  SHF.R.U32.HI R3, RZ, 0x1e, R0 ;  /* 0x0000001eff037819 */ /* 0x000fe40000011600 */
[----:B------:R-:W-:Y:S02]  /*0c80*/  ISETP.GE.AND P1, PT, R23, RZ, PT ;  /* 0x000000ff1700720c */ /* 0x000fe40003f26270 */
[----:B------:R-:W1:Y:S01]  /*0c90*/  I2F.F64.S64 R20, R20 ;  /* 0x0000001400147312 */ /* 0x000e620000301c00 */
[----:B------:R-:W-:-:S05]  /*0ca0*/  LEA.HI R0, R2, R3, RZ, 0x1 ;  /* 0x0000000302007211 */ /* 0x000fca00078f08ff */
[----:B------:R-:W-:-:S04]  /*0cb0*/  IMAD.MOV R2, RZ, RZ, -R0 ;  /* 0x000000ffff027224 */ /* 0x000fc800078e0a00 */
[----:B------:R-:W-:Y:S01]  /*0cc0*/  @!P0 IMAD.MOV.U32 R0, RZ, RZ, R2 ;  /* 0x000000ffff008224 */ /* 0x000fe200078e0002 */
[----:B-1----:R-:W-:-:S10]  /*0cd0*/  DMUL R24, R20, UR6 ;  /* 0x0000000614187c28 */ /* 0x002fd40008000000 */
[----:B------:R-:W1:Y:S02]  /*0ce0*/  F2F.F32.F64 R24, R24 ;  /* 0x0000001800187310 */ /* 0x000e640000301000 */
[----:B01----:R-:W-:-:S07]  /*0cf0*/  FSEL R2, -R24, R24, !P1 ;  /* 0x0000001818027208 */ /* 0x003fce0004800100 */
.L_x_6:
[----:B------:R-:W-:Y:S05]  /*0d00*/  BSYNC.RECONVERGENT B0 ;  /* 0x0000000000007941 */ /* 0x000fea0003800200 */
.L_x_5:
[----:B------:R-:W-:Y:S01]  /*0d10*/  LOP3.LUT R18, R0, 0x1, RZ, 0xc0, !PT ;  /* 0x0000000100127812 */ /* 0x000fe200078ec0ff */
[----:B------:R-:W-:Y:S02]  /*0d20*/  IMAD.MOV.U32 R8, RZ, RZ, 0x37cbac00 ;  /* 0x37cbac00ff087424 */ /* 0x000fe400078e00ff */
[----:B------:R-:W-:Y:S01]  /*0d30*/  FMUL R3, R2, R2 ;  /* 0x0000000202037220 */ /* 0x000fe20000400000 */
[----:B------:R-:W-:Y:S01]  /*0d40*/  IADD3 R0, PT, PT, R0, 0x1, RZ ;  /* 0x0000000100007810 */ /* 0x000fe20007ffe0ff */
[----:B------:R-:W-:Y:S01]  /*0d50*/  IMAD.MOV.U32 R23, RZ, RZ, 0x3e2aaaa8 ;  /* 0x3e2aaaa8ff177424 */ /* 0x000fe200078e00ff */
[----:B------:R-:W-:Y:S01]  /*0d60*/  ISETP.NE.U32.AND P0, PT, R18, 0x1, PT ;  /* 0x000000011200780c */ /* 0x000fe20003f05070 */
[----:B------:R-:W-:Y:S01]  /*0d70*/  FFMA R8, R3, R8, -0.0013887860113754868507 ;  /* 0xbab607ed03087423 */ /* 0x000fe20000000008 */
[----:B------:R-:W-:Y:S01]  /*0d80*/  IMAD.MOV.U32 R18, RZ, RZ, 0x3c0885e4 ;  /* 0x3c0885e4ff127424 */ /* 0x000fe200078e00ff */
[----:B------:R-:W-:Y:S01]  /*0d90*/  LOP3.LUT P1, RZ, R0, 0x2, RZ, 0xc0, !PT ;  /* 0x0000000200ff7812 */ /* 0x000fe2000782c0ff */
[----:B------:R-:W0:Y:S01]  /*0da0*/  LDCU UR5, c[0x0][0x388] ;  /* 0x00007100ff0577ac */ /* 0x000e220008000800 */
[----:B------:R-:W-:Y:S01]  /*0db0*/  FSEL R0, R2, 1, !P0 ;  /* 0x3f80000002007808 */ /* 0x000fe20004000000 */
[----:B------:R-:W-:Y:S01]  /*0dc0*/  FMUL R11, R11, 2.3283064365386962891e-10 ;  /* 0x2f8000000b0b7820 */ /* 0x000fe20000400000 */
[----:B------:R-:W-:Y:S01]  /*0dd0*/  FSEL R8, R8, -0.00019574658654164522886, P0 ;  /* 0xb94d415308087808 */ /* 0x000fe20000000000 */
[----:B------:R-:W-:Y:S01]  /*0de0*/  UIADD3 UR4, UPT, UPT, UR4, 0x1, URZ ;  /* 0x0000000104047890 */ /* 0x000fe2000fffe0ff */
[----:B------:R-:W-:Y:S01]  /*0df0*/  FSEL R18, R18, 0.041666727513074874878, !P0 ;  /* 0x3d2aaabb12127808 */ /* 0x000fe20004000000 */
[----:B------:R-:W-:Y:S01]  /*0e00*/  FFMA R21, R3, R0, RZ ;  /* 0x0000000003157223 */ /* 0x000fe200000000ff */
[----:B------:R-:W-:-:S03]  /*0e10*/  FSEL R23, -R23, -0.4999999701976776123, !P0 ;  /* 0xbeffffff17177808 */ /* 0x000fc60004000100 */
[----:B------:R-:W-:-:S04]  /*0e20*/  FFMA R8, R3, R8, R18 ;  /* 0x0000000803087223 */ /* 0x000fc80000000012 */
[----:B------:R-:W-:Y:S01]  /*0e30*/  FFMA R8, R3, R8, R23 ;  /* 0x0000000803087223 */ /* 0x000fe20000000017 */
[----:B------:R-:W-:-:S03]  /*0e40*/  IMAD.MOV.U32 R3, RZ, RZ, 0x3bbb989d ;  /* 0x3bbb989dff037424 */ /* 0x000fc600078e00ff */
[----:B------:R-:W-:Y:S01]  /*0e50*/  FFMA R0, R21, R8, R0 ;  /* 0x0000000815007223 */ /* 0x000fe20000000000 */
[----:B------:R-:W-:Y:S01]  /*0e60*/  IMAD.MOV.U32 R21, RZ, RZ, 0x437c0000 ;  /* 0x437c0000ff157424 */ /* 0x000fe200078e00ff */
[----:B0-----:R-:W-:Y:S02]  /*0e70*/  UISETP.NE.AND UP0, UPT, UR4, UR5, UPT ;  /* 0x000000050400728c */ /* 0x001fe4000bf05270 */
[----:B------:R-:W-:-:S04]  /*0e80*/  @P1 FADD R0, RZ, -R0 ;  /* 0x80000000ff001221 */ /* 0x000fc80000000000 */
[----:B------:R-:W-:-:S04]  /*0e90*/  FFMA.SAT R2, R0, R3, 0.5 ;  /* 0x3f00000000027423 */ /* 0x000fc80000002003 */
[----:B------:R-:W-:-:S04]  /*0ea0*/  FFMA.RM R2, R2, R21, 12582913 ;  /* 0x4b40000102027423 */ /* 0x000fc80000004015 */
[C---:B------:R-:W-:Y:S01]  /*0eb0*/  FADD R3, R2.reuse, -12583039 ;  /* 0xcb40007f02037421 */ /* 0x040fe20000000000 */
[----:B------:R-:W-:-:S03]  /*0ec0*/  IMAD.SHL.U32 R2, R2, 0x800000, RZ ;  /* 0x0080000002027824 */ /* 0x000fc600078e00ff */
[----:B------:R-:W-:-:S04]  /*0ed0*/  FFMA R3, R0, 1.4426950216293334961, -R3 ;  /* 0x3fb8aa3b00037823 */ /* 0x000fc80000000803 */
[----:B------:R-:W-:Y:S01]  /*0ee0*/  FFMA R3, R0, 1.925963033500011079e-08, R3 ;  /* 0x32a5706000037823 */ /* 0x000fe20000000003 */
[----:B------:R-:W-:-:S05]  /*0ef0*/  IADD3 R0, PT, PT, R9, 0x1, RZ ;  /* 0x0000000109007810 */ /* 0x000fca0007ffe0ff */
[----:B------:R-:W0:Y:S02]  /*0f00*/  MUFU.EX2 R3, R3 ;  /* 0x0000000300037308 */ /* 0x000e240000000800 */
[----:B0-----:R-:W-:-:S04]  /*0f10*/  FFMA R2, R2, R3, -1 ;  /* 0xbf80000002027423 */ /* 0x001fc80000000003 */
[----:B------:R-:W-:-:S05]  /*0f20*/  FMUL R2, R2, 0.5 ;  /* 0x3f00000002027820 */ /* 0x000fca0000400000 */
[----:B------:R-:W-:-:S13]  /*0f30*/  FSETP.GEU.AND P0, PT, R11, R2, PT ;  /* 0x000000020b00720b */ /* 0x000fda0003f0e000 */
[----:B------:R-:W-:-:S04]  /*0f40*/  @P0 IMAD.MOV R0, RZ, RZ, R9 ;  /* 0x000000ffff000224 */ /* 0x000fc800078e0209 */
[----:B------:R-:W-:Y:S01]  /*0f50*/  IMAD.MOV.U32 R9, RZ, RZ, R0 ;  /* 0x000000ffff097224 */ /* 0x000fe200078e0000 */
[----:B------:R-:W-:Y:S06]  /*0f60*/  BRA.U UP0, `(.L_x_8) ;  /* 0xfffffff5001c7547 */ /* 0x000fec000b83ffff */
[----:B------:R-:W-:-:S07]  /*0f70*/  I2FP.F32.U32 R9, R9 ;  /* 0x0000000900097245 */ /* 0x000fce0000201000 */
.L_x_0:
[----:B------:R-:W-:Y:S01]  /*0f80*/  I2FP.F32.S32 R3, UR5 ;  /* 0x0000000500037c45 */ /* 0x000fe20008201400 */
[----:B------:R-:W-:Y:S03]  /*0f90*/  BSSY.RECONVERGENT B0, `(.L_x_9) ;  /* 0x000000d000007945 */ /* 0x000fe60003800200 */
[----:B------:R-:W0:Y:S08]  /*0fa0*/  MUFU.RCP R0, R3 ;  /* 0x0000000300007308 */ /* 0x000e300000001000 */
[----:B------:R-:W1:Y:S01]  /*0fb0*/  FCHK P0, R9, R3 ;  /* 0x0000000309007302 */ /* 0x000e620000000000 */
[----:B0-----:R-:W-:-:S04]  /*0fc0*/  FFMA R11, -R3, R0, 1 ;  /* 0x3f800000030b7423 */ /* 0x001fc80000000100 */
[----:B------:R-:W-:-:S04]  /*0fd0*/  FFMA R0, R0, R11, R0 ;  /* 0x0000000b00007223 */ /* 0x000fc80000000000 */
[----:B------:R-:W-:-:S04]  /*0fe0*/  FFMA R2, R0, R9, RZ ;  /* 0x0000000900027223 */ /* 0x000fc800000000ff */
[----:B------:R-:W-:-:S04]  /*0ff0*/  FFMA R11, -R3, R2, R9 ;  /* 0x00000002030b7223 */ /* 0x000fc80000000109 */
[----:B------:R-:W-:Y:S01]  /*1000*/  FFMA R19, R0, R11, R2 ;  /* 0x0000000b00137223 */ /* 0x000fe20000000002 */
[----:B-1----:R-:W-:Y:S06]  /*1010*/  @!P0 BRA `(.L_x_10) ;  /* 0x0000000000108947 */ /* 0x002fec0003800000 */
[----:B------:R-:W-:Y:S01]  /*1020*/  IMAD.MOV.U32 R0, RZ, RZ, R9 ;  /* 0x000000ffff007224 */ /* 0x000fe200078e0009 */
[----:B------:R-:W-:-:S07]  /*1030*/  MOV R2, 0x1050 ;  /* 0x0000105000027802 */ /* 0x000fce0000000f00 */
[----:B------:R-:W-:Y:S05]  /*1040*/  CALL.REL.NOINC `($__internal_0_$__cuda_sm3x_div_rn_noftz_f32_slowpath) ;  /* 0x0000000000347944 */ /* 0x000fea0003c00000 */
[----:B------:R-:W-:-:S07]  /*1050*/  IMAD.MOV.U32 R19, RZ, RZ, R0 ;  /* 0x000000ffff137224 */ /* 0x000fce00078e0000 */
.L_x_10:
[----:B------:R-:W-:Y:S05]  /*1060*/  BSYNC.RECONVERGENT B0 ;  /* 0x0000000000007941 */ /* 0x000fea0003800200 */
.L_x_9:
[----:B------:R-:W0:Y:S01]  /*1070*/  LDC.64 R2, c[0x0][0x390] ;  /* 0x0000e400ff027b82 */ /* 0x000e220000000a00 */
[----:B------:R-:W-:Y:S02]  /*1080*/  HFMA2 R8, -RZ, RZ, 0, 7.355213165283203125e-05 ;  /* 0x000004d2ff087431 */ /* 0x000fe400000001ff */
[----:B------:R-:W-:Y:S02]  /*1090*/  IMAD.MOV.U32 R9, RZ, RZ, RZ ;  /* 0x000000ffff097224 */ /* 0x000fe400078e00ff */
[----:B------:R-:W-:Y:S01]  /*10a0*/  IMAD.MOV.U32 R11, RZ, RZ, RZ ;  /* 0x000000ffff0b7224 */ /* 0x000fe200078e00ff */
[----:B0-----:R-:W-:Y:S04]  /*10b0*/  STG.E desc[UR8][R2.64], R19 ;  /* 0x0000001302007986 */ /* 0x001fe8000c101908 */
[----:B------:R-:W-:Y:S04]  /*10c0*/  STG.E.128 desc[UR8][R16.64], R12 ;  /* 0x0000000c10007986 */ /* 0x000fe8000c101d08 */
[----:B------:R-:W-:Y:S04]  /*10d0*/  STG.E.128 desc[UR8][R16.64+0x10], R4 ;  /* 0x0000100410007986 */ /* 0x000fe8000c101d08 */
[----:B------:R-:W-:Y:S04]  /*10e0*/  STG.E.128 desc[UR8][R16.64+0x20], R8 ;  /* 0x0000200810007986 */ /* 0x000fe8000c101d08 */
[----:B------:R-:W-:Y:S04]  /*10f0*/  STG.E.64 desc[UR8][R16.64+0x30], RZ ;  /* 0x000030ff10007986 */ /* 0x000fe8000c101b08 */
[----:B------:R-:W-:Y:S01]  /*1100*/  STG.E.64 desc[UR8][R16.64+0x38], RZ ;  /* 0x000038ff10007986 */ /* 0x000fe2000c101b08 */
[----:B------:R-:W-:Y:S05]  /*1110*/  EXIT ;  /* 0x000000000000794d */ /* 0x000fea0003800000 */
        .weak           $__internal_0_$__cuda_sm3x_div_rn_noftz_f32_slowpath
        .type           $__internal_0_$__cuda_sm3x_div_rn_noftz_f32_slowpath,@function
        .size           $__internal_0_$__cuda_sm3x_div_rn_noftz_f32_slowpath,(.L_x_23 - $__internal_0_$__cuda_sm3x_div_rn_noftz_f32_slowpath)
$__internal_0_$__cuda_sm3x_div_rn_noftz_f32_slowpath:
[----:B------:R-:W-:Y:S01]  /*1120*/  SHF.R.U32.HI R8, RZ, 0x17, R3 ;  /* 0x00000017ff087819 */ /* 0x000fe20000011603 */
[----:B------:R-:W-:Y:S01]  /*1130*/  BSSY.RECONVERGENT B1, `(.L_x_11) ;  /* 0x0000062000017945 */ /* 0x000fe20003800200 */
[----:B------:R-:W-:Y:S02]  /*1140*/  SHF.R.U32.HI R18, RZ, 0x17, R0 ;  /* 0x00000017ff127819 */ /* 0x000fe40000011600 */
[----:B------:R-:W-:Y:S02]  /*1150*/  LOP3.LUT R8, R8, 0xff, RZ, 0xc0, !PT ;  /* 0x000000ff08087812 */ /* 0x000fe400078ec0ff */
[----:B------:R-:W-:-:S03]  /*1160*/  LOP3.LUT R23, R18, 0xff, RZ, 0xc0, !PT ;  /* 0x000000ff12177812 */ /* 0x000fc600078ec0ff */
[----:B------:R-:W-:Y:S02]  /*1170*/  VIADD R21, R8, 0xffffffff ;  /* 0xffffffff08157836 */ /* 0x000fe40000000000 */
[----:B------:R-:W-:-:S03]  /*1180*/  VIADD R20, R23, 0xffffffff ;  /* 0xffffffff17147836 */ /* 0x000fc60000000000 */
[----:B------:R-:W-:-:S04]  /*1190*/  ISETP.GT.U32.AND P0, PT, R21, 0xfd, PT ;  /* 0x000000fd1500780c */ /* 0x000fc80003f04070 */
[----:B------:R-:W-:-:S13]  /*11a0*/  ISETP.GT.U32.OR P0, PT, R20, 0xfd, P0 ;  /* 0x000000fd1400780c */ /* 0x000fda0000704470 */
[----:B------:R-:W-:Y:S01]  /*11b0*/  @!P0 MOV R18, RZ ;  /* 0x000000ff00128202 */ /* 0x000fe20000000f00 */
[----:B------:R-:W-:Y:S06]  /*11c0*/  @!P0 BRA `(.L_x_12) ;  /* 0x00000000005c8947 */ /* 0x000fec0003800000 */
[----:B------:R-:W-:Y:S02]  /*11d0*/  FSETP.GTU.FTZ.AND P0, PT, |R0|, +INF , PT ;  /* 0x7f8000000000780b */ /* 0x000fe40003f1c200 */
[----:B------:R-:W-:-:S04]  /*11e0*/  FSETP.GTU.FTZ.AND P1, PT, |R3|, +INF , PT ;  /* 0x7f8000000300780b */ /* 0x000fc80003f3c200 */
[----:B------:R-:W-:-:S13]  /*11f0*/  PLOP3.LUT P0, PT, P0, P1, PT, 0xf8, 0x8f ;  /* 0x00000000008f781c */ /* 0x000fda0000703f70 */
[----:B------:R-:W-:Y:S05]  /*1200*/  @P0 BRA `(.L_x_13) ;  /* 0x00000004004c0947 */ /* 0x000fea0003800000 */
[----:B------:R-:W-:-:S13]  /*1210*/  LOP3.LUT P0, RZ, R3, 0x7fffffff, R0, 0xc8, !PT ;  /* 0x7fffffff03ff7812 */ /* 0x000fda000780c800 */
[----:B------:R-:W-:Y:S05]  /*1220*/  @!P0 BRA `(.L_x_14) ;  /* 0x00000004003c8947 */ /* 0x000fea0003800000 */
[C---:B------:R-:W-:Y:S02]  /*1230*/  FSETP.NEU.FTZ.AND P2, PT, |R0|.reuse, +INF , PT ;  /* 0x7f8000000000780b */ /* 0x040fe40003f5d200 */
[----:B------:R-:W-:Y:S02]  /*1240*/  FSETP.NEU.FTZ.AND P1, PT, |R3|, +INF , PT ;  /* 0x7f8000000300780b */ /* 0x000fe40003f3d200 */
[----:B------:R-:W-:-:S11]  /*1250*/  FSETP.NEU.FTZ.AND P0, PT, |R0|, +INF , PT ;  /* 0x7f8000000000780b */ /* 0x000fd60003f1d200 */
[----:B------:R-:W-:Y:S05]  /*1260*/  @!P1 BRA !P2, `(.L_x_14) ;  /* 0x00000004002c9947 */ /* 0x000fea0005000000 */
[----:B------:R-:W-:-:S04]  /*1270*/  LOP3.LUT P2, RZ, R0, 0x7fffffff, RZ, 0xc0, !PT ;  /* 0x7fffffff00ff7812 */ /* 0x000fc8000784c0ff */
[----:B------:R-:W-:-:S13]  /*1280*/  PLOP3.LUT P1, PT, P1, P2, PT, 0x2f, 0xf2 ;  /* 0x0000000000f2781c */ /* 0x000fda0000f24577 */
[----:B------:R-:W-:Y:S05]  /*1290*/  @P1 BRA `(.L_x_15) ;  /* 0x0000000400181947 */ /* 0x000fea0003800000 */
[----:B------:R-:W-:-:S04]  /*12a0*/  LOP3.LUT P1, RZ, R3, 0x7fffffff, RZ, 0xc0, !PT ;  /* 0x7fffffff03ff7812 */ /* 0x000fc8000782c0ff */
[----:B------:R-:W-:-:S13]  /*12b0*/  PLOP3.LUT P0, PT, P0, P1, PT, 0x2f, 0xf2 ;  /* 0x0000000000f2781c */ /* 0x000fda0000702577 */
[----:B------:R-:W-:Y:S05]  /*12c0*/  @P0 BRA `(.L_x_16) ;  /* 0x0000000400000947 */ /* 0x000fea0003800000 */
[----:B------:R-:W-:Y:S02]  /*12d0*/  ISETP.GE.AND P0, PT, R20, RZ, PT ;  /* 0x000000ff1400720c */ /* 0x000fe40003f06270 */
[----:B------:R-:W-:-:S11]  /*12e0*/  ISETP.GE.AND P1, PT, R21, RZ, PT ;  /* 0x000000ff1500720c */ /* 0x000fd60003f26270 */
[----:B------:R-:W-:Y:S02]  /*12f0*/  @P0 IMAD.MOV.U32 R18, RZ, RZ, RZ ;  /* 0x000000ffff120224 */ /* 0x000fe400078e00ff */
[----:B------:R-:W-:Y:S01]  /*1300*/  @!P0 FFMA R0, R0, 1.84467440737095516160e+19, RZ ;  /* 0x5f80000000008823 */ /* 0x000fe200000000ff */
[----:B------:R-:W-:Y:S02]  /*1310*/  @!P0 IMAD.MOV.U32 R18, RZ, RZ, -0x40 ;  /* 0xffffffc0ff128424 */ /* 0x000fe400078e00ff */
[----:B------:R-:W-:Y:S02]  /*1320*/  @!P1 FFMA R3, R3, 1.84467440737095516160e+19, RZ ;  /* 0x5f80000003039823 */ /* 0x000fe400000000ff */
[----:B------:R-:W-:-:S07]  /*1330*/  @!P1 VIADD R18, R18, 0x40 ;  /* 0x0000004012129836 */ /* 0x000fce0000000000 */
.L_x_12:
[----:B------:R-:W-:Y:S01]  /*1340*/  LEA R20, R8, 0xc0800000, 0x17 ;  /* 0xc080000008147811 */ /* 0x000fe200078eb8ff */
[----:B------:R-:W-:Y:S01]  /*1350*/  BSSY.RECONVERGENT B2, `(.L_x_17) ;  /* 0x0000036000027945 */ /* 0x000fe20003800200 */
[----:B------:R-:W-:-:S03]  /*1360*/  IADD3 R23, PT, PT, R23, -0x7f, RZ ;  /* 0xffffff8117177810 */ /* 0x000fc60007ffe0ff */
[----:B------:R-:W-:Y:S02]  /*1370*/  IMAD.IADD R22, R3, 0x1, -R20 ;  /* 0x0000000103167824 */ /* 0x000fe400078e0a14 */
[C---:B------:R-:W-:Y:S01]  /*1380*/  IMAD R0, R23.reuse, -0x800000, R0 ;  /* 0xff80000017007824 */ /* 0x040fe200078e0200 */
[----:B------:R-:W-:Y:S01]  /*1390*/  IADD3 R23, PT, PT, R23, 0x7f, -R8 ;  /* 0x0000007f17177810 */ /* 0x000fe20007ffe808 */
[----:B------:R-:W0:Y:S01]  /*13a0*/  MUFU.RCP R3, R22 ;  /* 0x0000001600037308 */ /* 0x000e220000001000 */
[----:B------:R-:W-:-:S03]  /*13b0*/  FADD.FTZ R21, -R22, -RZ ;  /* 0x800000ff16157221 */ /* 0x000fc60000010100 */
[----:B------:R-:W-:Y:S02]  /*13c0*/  IMAD.IADD R23, R23, 0x1, R18 ;  /* 0x0000000117177824 */ /* 0x000fe400078e0212 */
[----:B0-----:R-:W-:-:S04]  /*13d0*/  FFMA R20, R3, R21, 1 ;  /* 0x3f80000003147423 */ /* 0x001fc80000000015 */
[----:B------:R-:W-:-:S04]  /*13e0*/  FFMA R3, R3, R20, R3 ;  /* 0x0000001403037223 */ /* 0x000fc80000000003 */
[----:B------:R-:W-:-:S04]  /*13f0*/  FFMA R20, R0, R3, RZ ;  /* 0x0000000300147223 */ /* 0x000fc800000000ff */
[----:B------:R-:W-:-:S04]  /*1400*/  FFMA R24, R21, R20, R0 ;  /* 0x0000001415187223 */ /* 0x000fc80000000000 */
[----:B------:R-:W-:-:S04]  /*1410*/  FFMA R20, R3, R24, R20 ;  /* 0x0000001803147223 */ /* 0x000fc80000000014 */
[----:B------:R-:W-:-:S04]  /*1420*/  FFMA R21, R21, R20, R0 ;  /* 0x0000001415157223 */ /* 0x000fc80000000000 */
[----:B------:R-:W-:-:S05]  /*1430*/  FFMA R0, R3, R21, R20 ;  /* 0x0000001503007223 */ /* 0x000fca0000000014 */
[----:B------:R-:W-:-:S04]  /*1440*/  SHF.R.U32.HI R8, RZ, 0x17, R0 ;  /* 0x00000017ff087819 */ /* 0x000fc80000011600 */
[----:B------:R-:W-:-:S05]  /*1450*/  LOP3.LUT R8, R8, 0xff, RZ, 0xc0, !PT ;  /* 0x000000ff08087812 */ /* 0x000fca00078ec0ff */
[----:B------:R-:W-:-:S04]  /*1460*/  IMAD.IADD R22, R8, 0x1, R23 ;  /* 0x0000000108167824 */ /* 0x000fc800078e0217 */
[----:B------:R-:W-:-:S05]  /*1470*/  VIADD R8, R22, 0xffffffff ;  /* 0xffffffff16087836 */ /* 0x000fca0000000000 */
[----:B------:R-:W-:-:S13]  /*1480*/  ISETP.GE.U32.AND P0, PT, R8, 0xfe, PT ;  /* 0x000000fe0800780c */ /* 0x000fda0003f06070 */
[----:B------:R-:W-:Y:S05]  /*1490*/  @!P0 BRA `(.L_x_18) ;  /* 0x0000000000808947 */ /* 0x000fea0003800000 */
[----:B------:R-:W-:-:S13]  /*14a0*/  ISETP.GT.AND P0, PT, R22, 0xfe, PT ;  /* 0x000000fe1600780c */ /* 0x000fda0003f04270 */
[----:B------:R-:W-:Y:S05]  /*14b0*/  @P0 BRA `(.L_x_19) ;  /* 0x00000000006c0947 */ /* 0x000fea0003800000 */
[----:B------:R-:W-:-:S13]  /*14c0*/  ISETP.GE.AND P0, PT, R22, 0x1, PT ;  /* 0x000000011600780c */ /* 0x000fda0003f06270 */
[----:B------:R-:W-:Y:S05]  /*14d0*/  @P0 BRA `(.L_x_20) ;  /* 0x0000000000740947 */ /* 0x000fea0003800000 */
[----:B------:R-:W-:Y:S02]  /*14e0*/  ISETP.GE.AND P0, PT, R22, -0x18, PT ;  /* 0xffffffe81600780c */ /* 0x000fe40003f06270 */
[----:B------:R-:W-:-:S11]  /*14f0*/  LOP3.LUT R0, R0, 0x80000000, RZ, 0xc0, !PT ;  /* 0x8000000000007812 */ /* 0x000fd600078ec0ff */
[----:B------:R-:W-:Y:S05]  /*1500*/  @!P0 BRA `(.L_x_20) ;  /* 0x0000000000688947 */ /* 0x000fea0003800000 */
[CCC-:B------:R-:W-:Y:S01]  /*1510*/  FFMA.RZ R8, R3.reuse, R21.reuse, R20.reuse ;  /* 0x0000001503087223 */ /* 0x1c0fe2000000c014 */
[C---:B------:R-:W-:Y:S02]  /*1520*/  ISETP.NE.AND P2, PT, R22.reuse, RZ, PT ;  /* 0x000000ff1600720c */ /* 0x040fe40003f45270 */
[----:B------:R-:W-:Y:S02]  /*1530*/  ISETP.NE.AND P1, PT, R22, RZ, PT ;  /* 0x000000ff1600720c */ /* 0x000fe40003f25270 */
[----:B------:R-:W-:Y:S01]  /*1540*/  LOP3.LUT R18, R8, 0x7fffff, RZ, 0xc0, !PT ;  /* 0x007fffff08127812 */ /* 0x000fe200078ec0ff */
[CCC-:B------:R-:W-:Y:S01]  /*1550*/  FFMA.RP R8, R3.reuse, R21.reuse, R20.reuse ;  /* 0x0000001503087223 */ /* 0x1c0fe20000008014 */
[----:B------:R-:W-:Y:S01]  /*1560*/  FFMA.RM R3, R3, R21, R20 ;  /* 0x0000001503037223 */ /* 0x000fe20000004014 */
[----:B------:R-:W-:Y:S01]  /*1570*/  VIADD R21, R22, 0x20 ;  /* 0x0000002016157836 */ /* 0x000fe20000000000 */
[----:B------:R-:W-:Y:S02]  /*1580*/  LOP3.LUT R18, R18, 0x800000, RZ, 0xfc, !PT ;  /* 0x0080000012127812 */ /* 0x000fe400078efcff */
[----:B------:R-:W-:-:S02]  /*1590*/  IADD3 R20, PT, PT, -R22, RZ, RZ ;  /* 0x000000ff16147210 */ /* 0x000fc40007ffe1ff */
[----:B------:R-:W-:Y:S02]  /*15a0*/  SHF.L.U32 R21, R18, R21, RZ ;  /* 0x0000001512157219 */ /* 0x000fe400000006ff */
[----:B------:R-:W-:Y:S02]  /*15b0*/  FSETP.NEU.FTZ.AND P0, PT, R8, R3, PT ;  /* 0x000000030800720b */ /* 0x000fe40003f1d000 */
[----:B------:R-:W-:Y:S02]  /*15c0*/  SEL R3, R20, RZ, P2 ;  /* 0x000000ff14037207 */ /* 0x000fe40001000000 */
[----:B------:R-:W-:Y:S02]  /*15d0*/  ISETP.NE.AND P1, PT, R21, RZ, P1 ;  /* 0x000000ff1500720c */ /* 0x000fe40000f25270 */
[----:B------:R-:W-:Y:S02]  /*15e0*/  SHF.R.U32.HI R3, RZ, R3, R18 ;  /* 0x00000003ff037219 */ /* 0x000fe40000011612 */
[----:B------:R-:W-:-:S02]  /*15f0*/  PLOP3.LUT P0, PT, P0, P1, PT, 0xf8, 0x8f ;  /* 0x00000000008f781c */ /* 0x000fc40000703f70 */
[----:B------:R-:W-:Y:S02]  /*1600*/  SHF.R.U32.HI R21, RZ, 0x1, R3 ;  /* 0x00000001ff157819 */ /* 0x000fe40000011603 */
[----:B------:R-:W-:-:S04]  /*1610*/  SEL R8, RZ, 0x1, !P0 ;  /* 0x00000001ff087807 */ /* 0x000fc80004000000 */
[----:B------:R-:W-:-:S04]  /*1620*/  LOP3.LUT R8, R8, 0x1, R21, 0xf8, !PT ;  /* 0x0000000108087812 */ /* 0x000fc800078ef815 */
[----:B------:R-:W-:-:S05]  /*1630*/  LOP3.LUT R8, R8, R3, RZ, 0xc0, !PT ;  /* 0x0000000308087212 */ /* 0x000fca00078ec0ff */
[----:B------:R-:W-:-:S05]  /*1640*/  IMAD.IADD R21, R21, 0x1, R8 ;  /* 0x0000000115157824 */ /* 0x000fca00078e0208 */
[----:B------:R-:W-:Y:S01]  /*1650*/  LOP3.LUT R0, R21, R0, RZ, 0xfc, !PT ;  /* 0x0000000015007212 */ /* 0x000fe200078efcff */
[----:B------:R-:W-:Y:S06]  /*1660*/  BRA `(.L_x_20) ;  /* 0x0000000000107947 */ /* 0x000fec0003800000 */
.L_x_19:
[----:B------:R-:W-:-:S04]  /*1670*/  LOP3.LUT R0, R0, 0x80000000, RZ, 0xc0, !PT ;  /* 0x8000000000007812 */ /* 0x000fc800078ec0ff */
[----:B------:R-:W-:Y:S01]  /*1680*/  LOP3.LUT R0, R0, 0x7f800000, RZ, 0xfc, !PT ;  /* 0x7f80000000007812 */ /* 0x000fe200078efcff */
[----:B------:R-:W-:Y:S06]  /*1690*/  BRA `(.L_x_20) ;  /* 0x0000000000047947 */ /* 0x000fec0003800000 */
.L_x_18:
[----:B------:R-:W-:-:S07]  /*16a0*/  IMAD R0, R23, 0x800000, R0 ;  /* 0x0080000017007824 */ /* 0x000fce00078e0200 */
.L_x_20:
[----:B------:R-:W-:Y:S05]  /*16b0*/  BSYNC.RECONVERGENT B2 ;  /* 0x0000000000027941 */ /* 0x000fea0003800200 */
.L_x_17:
[----:B------:R-:W-:Y:S05]  /*16c0*/  BRA `(.L_x_21) ;  /* 0x0000000000207947 */ /* 0x000fea0003800000 */
.L_x_16:
[----:B------:R-:W-:-:S04]  /*16d0*/  LOP3.LUT R0, R3, 0x80000000, R0, 0x48, !PT ;  /* 0x8000000003007812 */ /* 0x000fc800078e4800 */
[----:B------:R-:W-:Y:S01]  /*16e0*/  LOP3.LUT R0, R0, 0x7f800000, RZ, 0xfc, !PT ;  /* 0x7f80000000007812 */ /* 0x000fe200078efcff */
[----:B------:R-:W-:Y:S06]  /*16f0*/  BRA `(.L_x_21) ;  /* 0x0000000000147947 */ /* 0x000fec0003800000 */
.L_x_15:
[----:B------:R-:W-:Y:S01]  /*1700*/  LOP3.LUT R0, R3, 0x80000000, R0, 0x48, !PT ;  /* 0x8000000003007812 */ /* 0x000fe200078e4800 */
[----:B------:R-:W-:Y:S06]  /*1710*/  BRA `(.L_x_21) ;  /* 0x00000000000c7947 */ /* 0x000fec0003800000 */
.L_x_14:
[----:B------:R-:W0:Y:S01]  /*1720*/  MUFU.RSQ R0, -QNAN ;  /* 0xffc0000000007908 */ /* 0x000e220000001400 */
[----:B------:R-:W-:Y:S05]  /*1730*/  BRA `(.L_x_21) ;  /* 0x0000000000047947 */ /* 0x000fea0003800000 */
.L_x_13:
[----:B------:R-:W-:-:S07]  /*1740*/  FADD.FTZ R0, R0, R3 ;  /* 0x0000000300007221 */ /* 0x000fce0000010000 */
.L_x_21:
[----:B------:R-:W-:Y:S05]  /*1750*/  BSYNC.RECONVERGENT B1 ;  /* 0x0000000000017941 */ /* 0x000fea0003800200 */
.L_x_11:
[----:B------:R-:W-:-:S04]  /*1760*/  IMAD.MOV.U32 R3, RZ, RZ, 0x0 ;  /* 0x00000000ff037424 */ /* 0x000fc800078e00ff */
[----:B0-----:R-:W-:Y:S05]  /*1770*/  RET.REL.NODEC R2 `(_Z30parallel_monte_carlo_integrateP24curandStatePhilox4_32_10iPf) ;  /* 0xffffffe802207950 */ /* 0x001fea0003c3ffff */
.L_x_22:
[----:B------:R-:W-:-:S00]  /*1780*/  BRA `(.L_x_22) ;  /* 0xfffffffc00fc7947 */ /* 0x000fc0000383ffff */
[----:B------:R-:W-:-:S00]  /*1790*/  NOP ;  /* 0x0000000000007918 */ /* 0x000fc00000000000 */
        /* <DEDUP_REMOVED lines=14> */
.L_x_23:


//--------------------- .nv.global.init           --------------------------
	.section	.nv.global.init,"aw",@progbits
	.align	4
.nv.global.init:
	.type		__cudart_i2opi_f,@object
	.size		__cudart_i2opi_f,(mrg32k3aM1SubSeq - __cudart_i2opi_f)
__cudart_i2opi_f:
        /*0000*/ 	.byte	0x41, 0x90, 0x43, 0x3c, 0x99, 0x95, 0x62, 0xdb, 0xc0, 0xdd, 0x34, 0xf5, 0xd1, 0x57, 0x27, 0xfc
        /*0010*/ 	.byte	0x29, 0x15, 0x44, 0x4e, 0x6e, 0x83, 0xf9, 0xa2
	.type		mrg32k3aM1SubSeq,@object
	.size		mrg32k3aM1SubSeq,(mrg32k3aM2SubSeq - mrg32k3aM1SubSeq)
mrg32k3aM1SubSeq:
        /*0018*/ 	.byte	0x0b, 0xcc, 0xee, 0x04, 0x73, 0x29, 0x8b, 0x6f, 0xf6, 0x53, 0x03, 0xf6, 0x23, 0xf6, 0xea, 0xda
        /* <DEDUP_REMOVED lines=125> */
	.type		mrg32k3aM2SubSeq,@object
	.size		mrg32k3aM2SubSeq,(mrg32k3aM1 - mrg32k3aM2SubSeq)
mrg32k3aM2SubSeq:
        /* <DEDUP_REMOVED lines=126> */
	.type		mrg32k3aM1,@object
	.size		mrg32k3aM1,(mrg32k3aM1Seq - mrg32k3aM1)
mrg32k3aM1:
        /* <DEDUP_REMOVED lines=144> */
	.type		mrg32k3aM1Seq,@object
	.size		mrg32k3aM1Seq,(mrg32k3aM2 - mrg32k3aM1Seq)
mrg32k3aM1Seq:
        /* <DEDUP_REMOVED lines=144> */
	.type		mrg32k3aM2,@object
	.size		mrg32k3aM2,(mrg32k3aM2Seq - mrg32k3aM2)
mrg32k3aM2:
        /* <DEDUP_REMOVED lines=144> */
	.type		mrg32k3aM2Seq,@object
	.size		mrg32k3aM2Seq,(precalc_xorwow_matrix - mrg32k3aM2Seq)
mrg32k3aM2Seq:
        /* <DEDUP_REMOVED lines=144> */
	.type		precalc_xorwow_matrix,@object
	.size		precalc_xorwow_matrix,(precalc_xorwow_offset_matrix - precalc_xorwow_matrix)
precalc_xorwow_matrix:
        /* <DEDUP_REMOVED lines=6400> */
	.type		precalc_xorwow_offset_matrix,@object
	.size		precalc_xorwow_offset_matrix,(.L_1 - precalc_xorwow_offset_matrix)
precalc_xorwow_offset_matrix:
        /* <DEDUP_REMOVED lines=6400> */
.L_1:


//--------------------- .nv.shared.reserved.0     --------------------------
	.section	.nv.shared.reserved.0,"aw",@nobits
	.weak		__nv_reservedSMEM_offset_0_alias
	.size		__nv_reservedSMEM_offset_0_alias, 0, 64
	.other		__nv_reservedSMEM_offset_0_alias,@"STO_CUDA_RESERVED_SHARED STV_DEFAULT"
__nv_reservedSMEM_offset_0_alias:
	.zero		0
	.zero		64


//--------------------- .nv.constant0._Z30parallel_monte_carlo_integrateP24curandStatePhilox4_32_10iPf --------------------------
	.section	.nv.constant0._Z30parallel_monte_carlo_integrateP24curandStatePhilox4_32_10iPf,"a",@progbits
	.sectionflags	@""
	.align	4
.nv.constant0._Z30parallel_monte_carlo_integrateP24curandStatePhilox4_32_10iPf:
	.zero		920


//--------------------- SYMBOLS --------------------------

	.type		.nv.reservedSmem.offset0,@object
	.size		.nv.reservedSmem.offset0,0x4
